	.target	sm_100a

	.elftype	@"ET_EXEC"


//--------------------- .note.nv.tkinfo           --------------------------
	.section	.note.nv.tkinfo,"",@"SHT_NOTE"
	.sectionflags	@"SHF_NOTE_NV_TKINFO"
	.tkinfo
        /*0018*/ 	.word	0x00000002
        /*0030*/ 	.string	""
        /*0030*/ 	.string	"ptxas"
        /*0030*/ 	.string	"Cuda compilation tools, release 13.0, V13.0.88"
        /*0030*/ 	.string	"Build cuda_13.0.r13.0/compiler.36424714_0"
        /*0030*/ 	.string	"-arch sm_100a -m 64 "



//--------------------- .note.nv.cuinfo           --------------------------
	.section	.note.nv.cuinfo,"",@"SHT_NOTE"
	.sectionflags	@"SHF_NOTE_NV_CUINFO"
        /*0018*/ 	.short	0x0002
        /*001a*/ 	.short	0x0064
        /*001c*/ 	.short	0x0082
	.zero		2


//--------------------- .nv.info                  --------------------------
	.section	.nv.info,"",@"SHT_CUDA_INFO"
	.align	4


	//----- nvinfo : EIATTR_REGCOUNT
	.align		4
        /*0000*/ 	.byte	0x04, 0x2f
        /*0002*/ 	.short	(.L_1 - .L_0)
	.align		4
.L_0:
        /*0004*/ 	.word	index@(_ZN17fastertransformer16matrix_transposeIfEEvPT_PKS1_ii)
        /*0008*/ 	.word	0x0000000e


	//----- nvinfo : EIATTR_FRAME_SIZE
	.align		4
.L_1:
        /*000c*/ 	.byte	0x04, 0x11
        /*000e*/ 	.short	(.L_3 - .L_2)
	.align		4
.L_2:
        /*0010*/ 	.word	index@(_ZN17fastertransformer16matrix_transposeIfEEvPT_PKS1_ii)
        /*0014*/ 	.word	0x00000000


	//----- nvinfo : EIATTR_REGCOUNT
	.align		4
.L_3:
        /*0018*/ 	.byte	0x04, 0x2f
        /*001a*/ 	.short	(.L_5 - .L_4)
	.align		4
.L_4:
        /*001c*/ 	.word	index@(_ZN17fastertransformer16matrix_transposeI6__halfEEvPT_PKS2_ii)
        /*0020*/ 	.word	0x0000000e


	//----- nvinfo : EIATTR_FRAME_SIZE
	.align		4
.L_5:
        /*0024*/ 	.byte	0x04, 0x11
        /*0026*/ 	.short	(.L_7 - .L_6)
	.align		4
.L_6:
        /*0028*/ 	.word	index@(_ZN17fastertransformer16matrix_transposeI6__halfEEvPT_PKS2_ii)
        /*002c*/ 	.word	0x00000000


	//----- nvinfo : EIATTR_MIN_STACK_SIZE
	.align		4
.L_7:
        /*0030*/ 	.byte	0x04, 0x12
        /*0032*/ 	.short	(.L_9 - .L_8)
	.align		4
.L_8:
        /*0034*/ 	.word	index@(_ZN17fastertransformer16matrix_transposeI6__halfEEvPT_PKS2_ii)
        /*0038*/ 	.word	0x00000000


	//----- nvinfo : EIATTR_MIN_STACK_SIZE
	.align		4
.L_9:
        /*003c*/ 	.byte	0x04, 0x12
        /*003e*/ 	.short	(.L_11 - .L_10)
	.align		4
.L_10:
        /*0040*/ 	.word	index@(_ZN17fastertransformer16matrix_transposeIfEEvPT_PKS1_ii)
        /*0044*/ 	.word	0x00000000
.L_11:


//--------------------- .nv.compat                --------------------------
	.section	.nv.compat,"",@"SHT_CUDA_COMPAT_INFO"
	.align	4
        /*0000*/ 	.byte	0x02, 0x09, 0x01, 0x00, 0x02, 0x02, 0x01, 0x00, 0x02, 0x05, 0x05, 0x00, 0x03, 0x07, 0x01, 0x01
        /*0010*/ 	.byte	0x02, 0x03, 0x00, 0x00, 0x02, 0x06, 0x01, 0x00, 0x04, 0x0b, 0x08, 0x00, 0x09, 0x00, 0x00, 0x00
        /*0020*/ 	.byte	0x00, 0x00, 0x00, 0x00


//--------------------- .nv.info._ZN17fastertransformer16matrix_transposeI6__halfEEvPT_PKS2_ii --------------------------
	.section	.nv.info._ZN17fastertransformer16matrix_transposeI6__halfEEvPT_PKS2_ii,"",@"SHT_CUDA_INFO"
	.sectionflags	@""
	.align	4


	//----- nvinfo : EIATTR_CUDA_API_VERSION
	.align		4
        /*0000*/ 	.byte	0x04, 0x37
        /*0002*/ 	.short	(.L_13 - .L_12)
.L_12:
        /*0004*/ 	.word	0x00000082


	//----- nvinfo : EIATTR_KPARAM_INFO
	.align		4
.L_13:
        /*0008*/ 	.byte	0x04, 0x17
        /*000a*/ 	.short	(.L_15 - .L_14)
.L_14:
        /*000c*/ 	.word	0x00000000
        /*0010*/ 	.short	0x0003
        /*0012*/ 	.short	0x0014
        /*0014*/ 	.byte	0x00, 0xf0, 0x11, 0x00


	//----- nvinfo : EIATTR_KPARAM_INFO
	.align		4
.L_15:
        /*0018*/ 	.byte	0x04, 0x17
        /*001a*/ 	.short	(.L_17 - .L_16)
.L_16:
        /*001c*/ 	.word	0x00000000
        /*0020*/ 	.short	0x0002
        /*0022*/ 	.short	0x0010
        /*0024*/ 	.byte	0x00, 0xf0, 0x11, 0x00


	//----- nvinfo : EIATTR_KPARAM_INFO
	.align		4
.L_17:
        /*0028*/ 	.byte	0x04, 0x17
        /*002a*/ 	.short	(.L_19 - .L_18)
.L_18:
        /*002c*/ 	.word	0x00000000
        /*0030*/ 	.short	0x0001
        /*0032*/ 	.short	0x0008
        /*0034*/ 	.byte	0x00, 0xf5, 0x21, 0x00


	//----- nvinfo : EIATTR_KPARAM_INFO
	.align		4
.L_19:
        /*0038*/ 	.byte	0x04, 0x17
        /*003a*/ 	.short	(.L_21 - .L_20)
.L_20:
        /*003c*/ 	.word	0x00000000
        /*0040*/ 	.short	0x0000
        /*0042*/ 	.short	0x0000
        /*0044*/ 	.byte	0x00, 0xf5, 0x21, 0x00


	//----- nvinfo : EIATTR_SPARSE_MMA_MASK
	.align		4
.L_21:
        /*0048*/ 	.byte	0x03, 0x50
        /*004a*/ 	.short	0x0000


	//----- nvinfo : EIATTR_MAXREG_COUNT
	.align		4
        /*004c*/ 	.byte	0x03, 0x1b
        /*004e*/ 	.short	0x00ff


	//----- nvinfo : EIATTR_NUM_BARRIERS
	.align		4
        /*0050*/ 	.byte	0x02, 0x4c
        /*0052*/ 	.byte	0x01
	.zero		1


	//----- nvinfo : EIATTR_MERCURY_ISA_VERSION
	.align		4
        /*0054*/ 	.byte	0x03, 0x5f
        /*0056*/ 	.short	0x0101


	//----- nvinfo : EIATTR_VRC_CTA_INIT_COUNT
	.align		4
        /*0058*/ 	.byte	0x02, 0x4a
	.zero		1
	.zero		1


	//----- nvinfo : EIATTR_EXIT_INSTR_OFFSETS
	.align		4
        /*005c*/ 	.byte	0x04, 0x1c
        /*005e*/ 	.short	(.L_23 - .L_22)


	//   ....[0]....
.L_22:
        /*0060*/ 	.word	0x000001a0


	//   ....[1]....
        /*0064*/ 	.word	0x00000250


	//----- nvinfo : EIATTR_CBANK_PARAM_SIZE
	.align		4
.L_23:
        /*0068*/ 	.byte	0x03, 0x19
        /*006a*/ 	.short	0x0018


	//----- nvinfo : EIATTR_PARAM_CBANK
	.align		4
        /*006c*/ 	.byte	0x04, 0x0a
        /*006e*/ 	.short	(.L_25 - .L_24)
	.align		4
.L_24:
        /*0070*/ 	.word	index@(.nv.constant0._ZN17fastertransformer16matrix_transposeI6__halfEEvPT_PKS2_ii)
        /*0074*/ 	.short	0x0380
        /*0076*/ 	.short	0x0018


	//----- nvinfo : EIATTR_SW_WAR
	.align		4
.L_25:
        /*0078*/ 	.byte	0x04, 0x36
        /*007a*/ 	.short	(.L_27 - .L_26)
.L_26:
        /*007c*/ 	.word	0x00000008
.L_27:


//--------------------- .nv.info._ZN17fastertransformer16matrix_transposeIfEEvPT_PKS1_ii --------------------------
	.section	.nv.info._ZN17fastertransformer16matrix_transposeIfEEvPT_PKS1_ii,"",@"SHT_CUDA_INFO"
	.sectionflags	@""
	.align	4


	//----- nvinfo : EIATTR_CUDA_API_VERSION
	.align		4
        /*0000*/ 	.byte	0x04, 0x37
        /*0002*/ 	.short	(.L_29 - .L_28)
.L_28:
        /*0004*/ 	.word	0x00000082


	//----- nvinfo : EIATTR_KPARAM_INFO
	.align		4
.L_29:
        /*0008*/ 	.byte	0x04, 0x17
        /*000a*/ 	.short	(.L_31 - .L_30)
.L_30:
        /*000c*/ 	.word	0x00000000
        /*0010*/ 	.short	0x0003
        /*0012*/ 	.short	0x0014
        /*0014*/ 	.byte	0x00, 0xf0, 0x11, 0x00


	//----- nvinfo : EIATTR_KPARAM_INFO
	.align		4
.L_31:
        /*0018*/ 	.byte	0x04, 0x17
        /*001a*/ 	.short	(.L_33 - .L_32)
.L_32:
        /*001c*/ 	.word	0x00000000
        /*0020*/ 	.short	0x0002
        /*0022*/ 	.short	0x0010
        /*0024*/ 	.byte	0x00, 0xf0, 0x11, 0x00


	//----- nvinfo : EIATTR_KPARAM_INFO
	.align		4
.L_33:
        /*0028*/ 	.byte	0x04, 0x17
        /*002a*/ 	.short	(.L_35 - .L_34)
.L_34:
        /*002c*/ 	.word	0x00000000
        /*0030*/ 	.short	0x0001
        /*0032*/ 	.short	0x0008
        /*0034*/ 	.byte	0x00, 0xf5, 0x21, 0x00


	//----- nvinfo : EIATTR_KPARAM_INFO
	.align		4
.L_35:
        /*0038*/ 	.byte	0x04, 0x17
        /*003a*/ 	.short	(.L_37 - .L_36)
.L_36:
        /*003c*/ 	.word	0x00000000
        /*0040*/ 	.short	0x0000
        /*0042*/ 	.short	0x0000
        /*0044*/ 	.byte	0x00, 0xf5, 0x21, 0x00


	//----- nvinfo : EIATTR_SPARSE_MMA_MASK
	.align		4
.L_37:
        /*0048*/ 	.byte	0x03, 0x50
        /*004a*/ 	.short	0x0000


	//----- nvinfo : EIATTR_MAXREG_COUNT
	.align		4
        /*004c*/ 	.byte	0x03, 0x1b
        /*004e*/ 	.short	0x00ff


	//----- nvinfo : EIATTR_NUM_BARRIERS
	.align		4
        /*0050*/ 	.byte	0x02, 0x4c
        /*0052*/ 	.byte	0x01
	.zero		1


	//----- nvinfo : EIATTR_MERCURY_ISA_VERSION
	.align		4
        /*0054*/ 	.byte	0x03, 0x5f
        /*0056*/ 	.short	0x0101


	//----- nvinfo : EIATTR_VRC_CTA_INIT_COUNT
	.align		4
        /*0058*/ 	.byte	0x02, 0x4a
	.zero		1
	.zero		1


	//----- nvinfo : EIATTR_EXIT_INSTR_OFFSETS
	.align		4
        /*005c*/ 	.byte	0x04, 0x1c
        /*005e*/ 	.short	(.L_39 - .L_38)


	//   ....[0]....
.L_38:
        /*0060*/ 	.word	0x000001a0


	//   ....[1]....
        /*0064*/ 	.word	0x00000250


	//----- nvinfo : EIATTR_CBANK_PARAM_SIZE
	.align		4
.L_39:
        /*0068*/ 	.byte	0x03, 0x19
        /*006a*/ 	.short	0x0018


	//----- nvinfo : EIATTR_PARAM_CBANK
	.align		4
        /*006c*/ 	.byte	0x04, 0x0a
        /*006e*/ 	.short	(.L_41 - .L_40)
	.align		4
.L_40:
        /*0070*/ 	.word	index@(.nv.constant0._ZN17fastertransformer16matrix_transposeIfEEvPT_PKS1_ii)
        /*0074*/ 	.short	0x0380
        /*0076*/ 	.short	0x0018


	//----- nvinfo : EIATTR_SW_WAR
	.align		4
.L_41:
        /*0078*/ 	.byte	0x04, 0x36
        /*007a*/ 	.short	(.L_43 - .L_42)
.L_42:
        /*007c*/ 	.word	0x00000008
.L_43:


//--------------------- .nv.callgraph             --------------------------
	.section	.nv.callgraph,"",@"SHT_CUDA_CALLGRAPH"
	.align	4
	.sectionentsize	8
	.align		4
        /*0000*/ 	.word	0x00000000
	.align		4
        /*0004*/ 	.word	0xffffffff
	.align		4
        /*0008*/ 	.word	0x00000000
	.align		4
        /*000c*/ 	.word	0xfffffffe
	.align		4
        /*0010*/ 	.word	0x00000000
	.align		4
        /*0014*/ 	.word	0xfffffffd
	.align		4
        /*0018*/ 	.word	0x00000000
	.align		4
        /*001c*/ 	.word	0xfffffffc


//--------------------- .text._ZN17fastertransformer16matrix_transposeI6__halfEEvPT_PKS2_ii --------------------------
	.section	.text._ZN17fastertransformer16matrix_transposeI6__halfEEvPT_PKS2_ii,"ax",@progbits
	.align	128
        .global         _ZN17fastertransformer16matrix_transposeI6__halfEEvPT_PKS2_ii
        .type           _ZN17fastertransformer16matrix_transposeI6__halfEEvPT_PKS2_ii,@function
        .size           _ZN17fastertransformer16matrix_transposeI6__halfEEvPT_PKS2_ii,(.L_x_2 - _ZN17fastertransformer16matrix_transposeI6__halfEEvPT_PKS2_ii)
        .other          _ZN17fastertransformer16matrix_transposeI6__halfEEvPT_PKS2_ii,@"STO_CUDA_ENTRY STV_DEFAULT"
_ZN17fastertransformer16matrix_transposeI6__halfEEvPT_PKS2_ii:
.text._ZN17fastertransformer16matrix_transposeI6__halfEEvPT_PKS2_ii:
[----:B------:R-:W-:Y:S01]  /*0000*/  LDC R1, c[0x0][0x37c] ;  /* 0x0000df00ff017b82 */ /* 0x000fe20000000800 */
[----:B------:R-:W0:Y:S01]  /*0010*/  S2R R11, SR_TID.Y ;  /* 0x00000000000b7919 */ /* 0x000e220000002200 */
[----:B------:R-:W1:Y:S01]  /*0020*/  LDCU.64 UR6, c[0x0][0x390] ;  /* 0x00007200ff0677ac */ /* 0x000e620008000a00 */
[----:B------:R-:W0:Y:S01]  /*0030*/  S2R R6, SR_CTAID.Y ;  /* 0x0000000000067919 */ /* 0x000e220000002600 */
[----:B------:R-:W2:Y:S01]  /*0040*/  LDCU.64 UR4, c[0x0][0x358] ;  /* 0x00006b00ff0477ac */ /* 0x000ea20008000a00 */
[----:B------:R-:W3:Y:S01]  /*0050*/  S2R R9, SR_TID.X ;  /* 0x0000000000097919 */ /* 0x000ee20000002100 */
[----:B------:R-:W3:Y:S01]  /*0060*/  S2R R4, SR_CTAID.X ;  /* 0x0000000000047919 */ /* 0x000ee20000002500 */
[----:B0-----:R-:W-:-:S05]  /*0070*/  IMAD R5, R6, 0x20, R11 ;  /* 0x0000002006057824 */ /* 0x001fca00078e020b */
[----:B-1----:R-:W-:Y:S01]  /*0080*/  ISETP.GE.AND P0, PT, R5, UR6, PT ;  /* 0x0000000605007c0c */ /* 0x002fe2000bf06270 */
[----:B---3--:R-:W-:-:S05]  /*0090*/  IMAD R0, R4, 0x20, R9 ;  /* 0x0000002004007824 */ /* 0x008fca00078e0209 */
[----:B------:R-:W-:-:S13]  /*00a0*/  ISETP.GE.OR P0, PT, R0, UR7, P0 ;  /* 0x0000000700007c0c */ /* 0x000fda0008706670 */
[----:B------:R-:W0:Y:S01]  /*00b0*/  @!P0 LDC.64 R2, c[0x0][0x388] ;  /* 0x0000e200ff028b82 */ /* 0x000e220000000a00 */
[----:B------:R-:W-:-:S04]  /*00c0*/  @!P0 IMAD R5, R5, UR7, R0 ;  /* 0x0000000705058c24 */ /* 0x000fc8000f8e0200 */
[----:B0-----:R-:W-:-:S06]  /*00d0*/  @!P0 IMAD.WIDE R2, R5, 0x2, R2 ;  /* 0x0000000205028825 */ /* 0x001fcc00078e0202 */
[----:B--2---:R-:W2:Y:S01]  /*00e0*/  @!P0 LDG.E.U16 R3, desc[UR4][R2.64] ;  /* 0x0000000402038981 */ /* 0x004ea2000c1e1500 */
[----:B------:R-:W-:Y:S01]  /*00f0*/  @!P0 MOV R0, 0x400 ;  /* 0x0000040000008802 */ /* 0x000fe20000000f00 */
[----:B------:R-:W-:Y:S01]  /*0100*/  IMAD R4, R4, 0x20, R11 ;  /* 0x0000002004047824 */ /* 0x000fe200078e020b */
[----:B------:R-:W-:Y:S01]  /*0110*/  LEA R5, R6, R9, 0x5 ;  /* 0x0000000906057211 */ /* 0x000fe200078e28ff */
[----:B------:R-:W0:Y:S03]  /*0120*/  @!P0 S2R R7, SR_CgaCtaId ;  /* 0x0000000000078919 */ /* 0x000e260000008800 */
[----:B------:R-:W-:-:S04]  /*0130*/  ISETP.GE.AND P1, PT, R5, UR6, PT ;  /* 0x0000000605007c0c */ /* 0x000fc8000bf26270 */
[----:B------:R-:W-:Y:S02]  /*0140*/  ISETP.GE.OR P1, PT, R4, UR7, P1 ;  /* 0x0000000704007c0c */ /* 0x000fe40008f26670 */
[----:B0-----:R-:W-:-:S05]  /*0150*/  @!P0 LEA R0, R7, R0, 0x18 ;  /* 0x0000000007008211 */ /* 0x001fca00078ec0ff */
[----:B------:R-:W-:-:S05]  /*0160*/  @!P0 IMAD R0, R9, 0x42, R0 ;  /* 0x0000004209008824 */ /* 0x000fca00078e0200 */
[----:B------:R-:W-:-:S05]  /*0170*/  @!P0 LEA R0, R11, R0, 0x1 ;  /* 0x000000000b008211 */ /* 0x000fca00078e08ff */
[----:B--2---:R0:W-:Y:S01]  /*0180*/  @!P0 STS.U16 [R0], R3 ;  /* 0x0000000300008388 */ /* 0x0041e20000000400 */
[----:B------:R-:W-:Y:S06]  /*0190*/  BAR.SYNC.DEFER_BLOCKING 0x0 ;  /* 0x0000000000007b1d */ /* 0x000fec0000010000 */
[----:B------:R-:W-:Y:S05]  /*01a0*/  @P1 EXIT ;  /* 0x000000000000194d */ /* 0x000fea0003800000 */
[----:B0-----:R-:W0:Y:S01]  /*01b0*/  S2R R3, SR_CgaCtaId ;  /* 0x0000000000037919 */ /* 0x001e220000008800 */
[----:B------:R-:W-:Y:S01]  /*01c0*/  MOV R0, 0x400 ;  /* 0x0000040000007802 */ /* 0x000fe20000000f00 */
[----:B------:R-:W-:-:S03]  /*01d0*/  IMAD R5, R4, UR6, R5 ;  /* 0x0000000604057c24 */ /* 0x000fc6000f8e0205 */
[----:B0-----:R-:W-:Y:S02]  /*01e0*/  LEA R0, R3, R0, 0x18 ;  /* 0x0000000003007211 */ /* 0x001fe400078ec0ff */
[----:B------:R-:W0:Y:S03]  /*01f0*/  LDC.64 R2, c[0x0][0x380] ;  /* 0x0000e000ff027b82 */ /* 0x000e260000000a00 */
[----:B------:R-:W-:-:S04]  /*0200*/  IMAD R0, R11, 0x42, R0 ;  /* 0x000000420b007824 */ /* 0x000fc800078e0200 */
[----:B------:R-:W-:-:S05]  /*0210*/  IMAD R0, R9, 0x2, R0 ;  /* 0x0000000209007824 */ /* 0x000fca00078e0200 */
[----:B------:R-:W1:Y:S01]  /*0220*/  LDS.U16 R7, [R0] ;  /* 0x0000000000077984 */ /* 0x000e620000000400 */
[----:B0-----:R-:W-:-:S05]  /*0230*/  IMAD.WIDE R2, R5, 0x2, R2 ;  /* 0x0000000205027825 */ /* 0x001fca00078e0202 */
[----:B-1----:R-:W-:Y:S01]  /*0240*/  STG.E.U16 desc[UR4][R2.64], R7 ;  /* 0x0000000702007986 */ /* 0x002fe2000c101504 */
[----:B------:R-:W-:Y:S05]  /*0250*/  EXIT ;  /* 0x000000000000794d */ /* 0x000fea0003800000 */
.L_x_0:
[----:B------:R-:W-:-:S00]  /*0260*/  BRA `(.L_x_0) ;  /* 0xfffffffc00fc7947 */ /* 0x000fc0000383ffff */
[----:B------:R-:W-:-:S00]  /*0270*/  NOP ;  /* 0x0000000000007918 */ /* 0x000fc00000000000 */
        /* <DEDUP_REMOVED lines=8> */
.L_x_2:


//--------------------- .text._ZN17fastertransformer16matrix_transposeIfEEvPT_PKS1_ii --------------------------
	.section	.text._ZN17fastertransformer16matrix_transposeIfEEvPT_PKS1_ii,"ax",@progbits
	.align	128
        .global         _ZN17fastertransformer16matrix_transposeIfEEvPT_PKS1_ii
        .type           _ZN17fastertransformer16matrix_transposeIfEEvPT_PKS1_ii,@function
        .size           _ZN17fastertransformer16matrix_transposeIfEEvPT_PKS1_ii,(.L_x_3 - _ZN17fastertransformer16matrix_transposeIfEEvPT_PKS1_ii)
        .other          _ZN17fastertransformer16matrix_transposeIfEEvPT_PKS1_ii,@"STO_CUDA_ENTRY STV_DEFAULT"
_ZN17fastertransformer16matrix_transposeIfEEvPT_PKS1_ii:
.text._ZN17fastertransformer16matrix_transposeIfEEvPT_PKS1_ii:
        /* <DEDUP_REMOVED lines=14> */
[----:B--2---:R-:W2:Y:S01]  /*00e0*/  @!P0 LDG.E R2, desc[UR4][R2.64] ;  /* 0x0000000402028981 */ /* 0x004ea2000c1e1900 */
        /* <DEDUP_REMOVED lines=9> */
[----:B--2---:R0:W-:Y:S01]  /*0180*/  @!P0 STS [R5], R2 ;  /* 0x0000000205008388 */ /* 0x0041e20000000800 */
[----:B------:R-:W-:Y:S06]  /*0190*/  BAR.SYNC.DEFER_BLOCKING 0x0 ;  /* 0x0000000000007b1d */ /* 0x000fec0000010000 */
[----:B------:R-:W-:Y:S05]  /*01a0*/  @P1 EXIT ;  /* 0x000000000000194d */ /* 0x000fea0003800000 */
[----:B------:R-:W1:Y:S01]  /*01b0*/  S2R R3, SR_CgaCtaId ;  /* 0x0000000000037919 */ /* 0x000e620000008800 */
[----:B------:R-:W-:Y:S01]  /*01c0*/  MOV R0, 0x400 ;  /* 0x0000040000007802 */ /* 0x000fe20000000f00 */
[----:B------:R-:W-:-:S03]  /*01d0*/  IMAD R7, R4, UR6, R7 ;  /* 0x0000000604077c24 */ /* 0x000fc6000f8e0207 */
[----:B-1----:R-:W-:Y:S02]  /*01e0*/  LEA R0, R3, R0, 0x18 ;  /* 0x0000000003007211 */ /* 0x002fe400078ec0ff */
[----:B0-----:R-:W0:Y:S03]  /*01f0*/  LDC.64 R2, c[0x0][0x380] ;  /* 0x0000e000ff027b82 */ /* 0x001e260000000a00 */
[----:B------:R-:W-:-:S04]  /*0200*/  IMAD R0, R11, 0x84, R0 ;  /* 0x000000840b007824 */ /* 0x000fc800078e0200 */
[----:B------:R-:W-:-:S05]  /*0210*/  IMAD R0, R9, 0x4, R0 ;  /* 0x0000000409007824 */ /* 0x000fca00078e0200 */
[----:B------:R-:W1:Y:S01]  /*0220*/  LDS R5, [R0] ;  /* 0x0000000000057984 */ /* 0x000e620000000800 */
[----:B0-----:R-:W-:-:S05]  /*0230*/  IMAD.WIDE R2, R7, 0x4, R2 ;  /* 0x0000000407027825 */ /* 0x001fca00078e0202 */
[----:B-1----:R-:W-:Y:S01]  /*0240*/  STG.E desc[UR4][R2.64], R5 ;  /* 0x0000000502007986 */ /* 0x002fe2000c101904 */
[----:B------:R-:W-:Y:S05]  /*0250*/  EXIT ;  /* 0x000000000000794d */ /* 0x000fea0003800000 */
.L_x_1:
        /* <DEDUP_REMOVED lines=10> */
.L_x_3:


//--------------------- .nv.shared._ZN17fastertransformer16matrix_transposeI6__halfEEvPT_PKS2_ii --------------------------
	.section	.nv.shared._ZN17fastertransformer16matrix_transposeI6__halfEEvPT_PKS2_ii,"aw",@nobits
	.sectionflags	@""
	.align	2
.nv.shared._ZN17fastertransformer16matrix_transposeI6__halfEEvPT_PKS2_ii:
	.zero		3136


//--------------------- .nv.shared.reserved.0     --------------------------
	.section	.nv.shared.reserved.0,"aw",@nobits
	.weak		__nv_reservedSMEM_offset_0_alias
	.size		__nv_reservedSMEM_offset_0_alias, 0, 64
	.other		__nv_reservedSMEM_offset_0_alias,@"STO_CUDA_RESERVED_SHARED STV_DEFAULT"
__nv_reservedSMEM_offset_0_alias:
	.zero		0
	.zero		64


//--------------------- .nv.shared._ZN17fastertransformer16matrix_transposeIfEEvPT_PKS1_ii --------------------------
	.section	.nv.shared._ZN17fastertransformer16matrix_transposeIfEEvPT_PKS1_ii,"aw",@nobits
	.sectionflags	@""
	.align	4
.nv.shared._ZN17fastertransformer16matrix_transposeIfEEvPT_PKS1_ii:
	.zero		5248


//--------------------- .nv.constant0._ZN17fastertransformer16matrix_transposeI6__halfEEvPT_PKS2_ii --------------------------
	.section	.nv.constant0._ZN17fastertransformer16matrix_transposeI6__halfEEvPT_PKS2_ii,"a",@progbits
	.sectionflags	@""
	.align	4
.nv.constant0._ZN17fastertransformer16matrix_transposeI6__halfEEvPT_PKS2_ii:
	.zero		920


//--------------------- .nv.constant0._ZN17fastertransformer16matrix_transposeIfEEvPT_PKS1_ii --------------------------
	.section	.nv.constant0._ZN17fastertransformer16matrix_transposeIfEEvPT_PKS1_ii,"a",@progbits
	.sectionflags	@""
	.align	4
.nv.constant0._ZN17fastertransformer16matrix_transposeIfEEvPT_PKS1_ii:
	.zero		920


//--------------------- SYMBOLS --------------------------

	.type		.nv.reservedSmem.offset0,@object
	.size		.nv.reservedSmem.offset0,0x4
	.type		.nv.reservedSmem.cap,@object
	.size		.nv.reservedSmem.cap,0x4
